//
// Generated by NVIDIA NVVM Compiler
//
// Compiler Build ID: CL-36424714
// Cuda compilation tools, release 13.0, V13.0.88
// Based on NVVM 20.0.0
//

.version 9.0
.target sm_100
.address_size 64

	// .globl	_Z8sayHellov
.extern .func  (.param .b32 func_retval0) vprintf
(
	.param .b64 vprintf_param_0,
	.param .b64 vprintf_param_1
)
;
.global .align 1 .b8 $str[27] = {72, 101, 108, 108, 111, 32, 119, 111, 114, 108, 100, 32, 102, 114, 111, 109, 32, 116, 104, 101, 32, 71, 80, 85, 33, 10};

.visible .entry _Z8sayHellov()
{
	.reg .b32 	%r<3>;
	.reg .b64 	%rd<3>;

	mov.u64 	%rd1, $str;
	cvta.global.u64 	%rd2, %rd1;
	{ // callseq 0, 0
	.param .b64 param0;
	st.param.b64 	[param0], %rd2;
	.param .b64 param1;
	st.param.b64 	[param1], 0;
	.param .b32 retval0;
	call.uni (retval0), 
	vprintf, 
	(
	param0, 
	param1
	);
	ld.param.b32 	%r1, [retval0];
	} // callseq 0
	ret;

}


// ===== COMPILED SASS (sm_100) =====

	.target	sm_100

	.elftype	@"ET_EXEC"


//--------------------- .note.nv.tkinfo           --------------------------
	.section	.note.nv.tkinfo,"",@"SHT_NOTE"
	.sectionflags	@"SHF_NOTE_NV_TKINFO"
	.tkinfo
        /*0018*/ 	.word	0x00000002
        /*0030*/ 	.string	""
        /*0030*/ 	.string	"ptxas"
        /*0030*/ 	.string	"Cuda compilation tools, release 13.0, V13.0.88"
        /*0030*/ 	.string	"Build cuda_13.0.r13.0/compiler.36424714_0"
        /*0030*/ 	.string	"-arch sm_100 -m 64 "



//--------------------- .note.nv.cuinfo           --------------------------
	.section	.note.nv.cuinfo,"",@"SHT_NOTE"
	.sectionflags	@"SHF_NOTE_NV_CUINFO"
        /*0018*/ 	.short	0x0002
        /*001a*/ 	.short	0x0064
        /*001c*/ 	.short	0x0082
	.zero		2


//--------------------- .nv.info                  --------------------------
	.section	.nv.info,"",@"SHT_CUDA_INFO"
	.align	4


	//----- nvinfo : EIATTR_REGCOUNT
	.align		4
        /*0000*/ 	.byte	0x04, 0x2f
        /*0002*/ 	.short	(.L_2 - .L_1)
	.align		4
.L_1:
        /*0004*/ 	.word	index@(_Z8sayHellov)
        /*0008*/ 	.word	0x00000018


	//----- nvinfo : EIATTR_FRAME_SIZE
	.align		4
.L_2:
        /*000c*/ 	.byte	0x04, 0x11
        /*000e*/ 	.short	(.L_4 - .L_3)
	.align		4
.L_3:
        /*0010*/ 	.word	index@(_Z8sayHellov)
        /*0014*/ 	.word	0x00000000


	//----- nvinfo : EIATTR_MIN_STACK_SIZE
	.align		4
.L_4:
        /*0018*/ 	.byte	0x04, 0x12
        /*001a*/ 	.short	(.L_6 - .L_5)
	.align		4
.L_5:
        /*001c*/ 	.word	index@(_Z8sayHellov)
        /*0020*/ 	.word	0x00000000
.L_6:


//--------------------- .nv.compat                --------------------------
	.section	.nv.compat,"",@"SHT_CUDA_COMPAT_INFO"
	.align	4
        /*0000*/ 	.byte	0x02, 0x09, 0x00, 0x00, 0x02, 0x02, 0x01, 0x00, 0x02, 0x05, 0x05, 0x00, 0x03, 0x07, 0x01, 0x01
        /*0010*/ 	.byte	0x02, 0x03, 0x00, 0x00, 0x02, 0x06, 0x01, 0x00, 0x04, 0x0b, 0x08, 0x00, 0x09, 0x00, 0x00, 0x00
        /*0020*/ 	.byte	0x00, 0x00, 0x00, 0x00


//--------------------- .nv.info._Z8sayHellov     --------------------------
	.section	.nv.info._Z8sayHellov,"",@"SHT_CUDA_INFO"
	.sectionflags	@""
	.align	4


	//----- nvinfo : EIATTR_CUDA_API_VERSION
	.align		4
        /*0000*/ 	.byte	0x04, 0x37
        /*0002*/ 	.short	(.L_8 - .L_7)
.L_7:
        /*0004*/ 	.word	0x00000082


	//----- nvinfo : EIATTR_SPARSE_MMA_MASK
	.align		4
.L_8:
        /*0008*/ 	.byte	0x03, 0x50
        /*000a*/ 	.short	0x0000


	//----- nvinfo : EIATTR_MAXREG_COUNT
	.align		4
        /*000c*/ 	.byte	0x03, 0x1b
        /*000e*/ 	.short	0x00ff


	//----- nvinfo : EIATTR_EXTERNS
	.align		4
        /*0010*/ 	.byte	0x04, 0x0f
        /*0012*/ 	.short	(.L_10 - .L_9)


	//   ....[0]....
	.align		4
.L_9:
        /*0014*/ 	.word	index@(vprintf)


	//----- nvinfo : EIATTR_MERCURY_ISA_VERSION
	.align		4
.L_10:
        /*0018*/ 	.byte	0x03, 0x5f
        /*001a*/ 	.short	0x0101


	//----- nvinfo : EIATTR_VRC_CTA_INIT_COUNT
	.align		4
        /*001c*/ 	.byte	0x02, 0x4a
	.zero		1
	.zero		1


	//----- nvinfo : EIATTR_SYSCALL_OFFSETS
	.align		4
        /*0020*/ 	.byte	0x04, 0x46
        /*0022*/ 	.short	(.L_12 - .L_11)


	//   ....[0]....
.L_11:
        /*0024*/ 	.word	0x00000080


	//----- nvinfo : EIATTR_EXIT_INSTR_OFFSETS
	.align		4
.L_12:
        /*0028*/ 	.byte	0x04, 0x1c
        /*002a*/ 	.short	(.L_14 - .L_13)


	//   ....[0]....
.L_13:
        /*002c*/ 	.word	0x00000090


	//----- nvinfo : EIATTR_SW_WAR
	.align		4
.L_14:
        /*0030*/ 	.byte	0x04, 0x36
        /*0032*/ 	.short	(.L_16 - .L_15)
.L_15:
        /*0034*/ 	.word	0x00000008
.L_16:


//--------------------- .nv.callgraph             --------------------------
	.section	.nv.callgraph,"",@"SHT_CUDA_CALLGRAPH"
	.align	4
	.sectionentsize	8
	.align		4
        /*0000*/ 	.word	0x00000000
	.align		4
        /*0004*/ 	.word	0xffffffff
	.align		4
        /*0008*/ 	.word	index@(_Z8sayHellov)
	.align		4
        /*000c*/ 	.word	index@(vprintf)
	.align		4
        /*0010*/ 	.word	0x00000000
	.align		4
        /*0014*/ 	.word	0xfffffffe
	.align		4
        /*0018*/ 	.word	0x00000000
	.align		4
        /*001c*/ 	.word	0xfffffffd
	.align		4
        /*0020*/ 	.word	0x00000000
	.align		4
        /*0024*/ 	.word	0xfffffffc


//--------------------- .nv.constant4             --------------------------
	.section	.nv.constant4,"a",@progbits
	.align	8
	.align		8
.nv.constant4:
        /*0000*/ 	.dword	vprintf
	.align		8
        /*0008*/ 	.dword	$str


//--------------------- .text._Z8sayHellov        --------------------------
	.section	.text._Z8sayHellov,"ax",@progbits
	.align	128
        .global         _Z8sayHellov
        .type           _Z8sayHellov,@function
        .size           _Z8sayHellov,(.L_x_2 - _Z8sayHellov)
        .other          _Z8sayHellov,@"STO_CUDA_ENTRY STV_DEFAULT"
_Z8sayHellov:
.text._Z8sayHellov:
[----:B------:R-:W0:Y:S01]  /*0000*/  LDC R1, c[0x0][0x37c] ;  /* 0x0000df00ff017b82 */ /* 0x000e220000000800 */
[----:B------:R-:W-:Y:S01]  /*0010*/  MOV R0, 0x0 ;  /* 0x0000000000007802 */ /* 0x000fe20000000f00 */
[----:B------:R-:W1:Y:S01]  /*0020*/  LDCU.64 UR4, c[0x4][0x8] ;  /* 0x01000100ff0477ac */ /* 0x000e620008000a00 */
[----:B------:R-:W-:-:S05]  /*0030*/  CS2R R6, SRZ ;  /* 0x0000000000067805 */ /* 0x000fca000001ff00 */
[----:B------:R2:W3:Y:S01]  /*0040*/  LDC.64 R2, c[0x4][R0] ;  /* 0x0100000000027b82 */ /* 0x0004e20000000a00 */
[----:B-1----:R-:W-:Y:S02]  /*0050*/  IMAD.U32 R4, RZ, RZ, UR4 ;  /* 0x00000004ff047e24 */ /* 0x002fe4000f8e00ff */
[----:B--2---:R-:W-:-:S07]  /*0060*/  IMAD.U32 R5, RZ, RZ, UR5 ;  /* 0x00000005ff057e24 */ /* 0x004fce000f8e00ff */
[----:B------:R-:W-:-:S07]  /*0070*/  LEPC R20, `(.L_x_0) ;  /* 0x000000001014794e */ /* 0x000fce0000000000 */
[----:B0--3--:R-:W-:Y:S05]  /*0080*/  CALL.ABS.NOINC R2 ;  /* 0x0000000002007343 */ /* 0x009fea0003c00000 */
.L_x_0:
[----:B------:R-:W-:Y:S05]  /*0090*/  EXIT ;  /* 0x000000000000794d */ /* 0x000fea0003800000 */
.L_x_1:
[----:B------:R-:W-:-:S00]  /*00a0*/  BRA `(.L_x_1) ;  /* 0xfffffffc00fc7947 */ /* 0x000fc0000383ffff */
[----:B------:R-:W-:-:S00]  /*00b0*/  NOP ;  /* 0x0000000000007918 */ /* 0x000fc00000000000 */
        /* <DEDUP_REMOVED lines=12> */
.L_x_2:


//--------------------- .nv.global.init           --------------------------
	.section	.nv.global.init,"aw",@progbits
.nv.global.init:
	.type		$str,@object
	.size		$str,(.L_0 - $str)
$str:
        /*0000*/ 	.byte	0x48, 0x65, 0x6c, 0x6c, 0x6f, 0x20, 0x77, 0x6f, 0x72, 0x6c, 0x64, 0x20, 0x66, 0x72, 0x6f, 0x6d
        /*0010*/ 	.byte	0x20, 0x74, 0x68, 0x65, 0x20, 0x47, 0x50, 0x55, 0x21, 0x0a, 0x00
.L_0:


//--------------------- .nv.shared.reserved.0     --------------------------
	.section	.nv.shared.reserved.0,"aw",@nobits
	.weak		__nv_reservedSMEM_offset_0_alias
	.size		__nv_reservedSMEM_offset_0_alias, 0, 64
	.other		__nv_reservedSMEM_offset_0_alias,@"STO_CUDA_RESERVED_SHARED STV_DEFAULT"
__nv_reservedSMEM_offset_0_alias:
	.zero		0
	.zero		64


//--------------------- .nv.constant0._Z8sayHellov --------------------------
	.section	.nv.constant0._Z8sayHellov,"a",@progbits
	.sectionflags	@""
	.align	4
.nv.constant0._Z8sayHellov:
	.zero		896


//--------------------- SYMBOLS --------------------------

	.type		.nv.reservedSmem.offset0,@object
	.size		.nv.reservedSmem.offset0,0x4
	.type		vprintf,@function
